	.headerflags	@"EF_CUDA_TEXMODE_UNIFIED EF_CUDA_64BIT_ADDRESS EF_CUDA_ACCELERATORS EF_CUDA_SM90 EF_CUDA_VIRTUAL_SM(EF_CUDA_SM90)"
	.elftype	@"ET_EXEC"


//--------------------- .nv.info                  --------------------------
	.section	.nv.info,"",@"SHT_CUDA_INFO"
	.align	4


	//----- nvinfo : EIATTR_REGCOUNT
	.align		4
        /*0000*/ 	.byte	0x04, 0x2f
        /*0002*/ 	.short	(.L_1 - .L_0)
	.align		4
.L_0:
        /*0004*/ 	.word	index@(triton_poi_fused_4)
        /*0008*/ 	.word	0x0000001e


	//----- nvinfo : EIATTR_MIN_STACK_SIZE
	.align		4
.L_1:
        /*000c*/ 	.byte	0x04, 0x12
        /*000e*/ 	.short	(.L_3 - .L_2)
	.align		4
.L_2:
        /*0010*/ 	.word	index@(triton_poi_fused_4)
        /*0014*/ 	.word	0x00000000


	//----- nvinfo : EIATTR_FRAME_SIZE
	.align		4
.L_3:
        /*0018*/ 	.byte	0x04, 0x11
        /*001a*/ 	.short	(.L_5 - .L_4)
	.align		4
.L_4:
        /*001c*/ 	.word	index@(triton_poi_fused_4)
        /*0020*/ 	.word	0x00000000


	//----- nvinfo : EIATTR_MIN_STACK_SIZE
	.align		4
.L_5:
        /*0024*/ 	.byte	0x04, 0x12
        /*0026*/ 	.short	(.L_7 - .L_6)
	.align		4
.L_6:
        /*0028*/ 	.word	index@(triton_poi_fused_4)
        /*002c*/ 	.word	0x00000000
.L_7:


//--------------------- .nv.info.triton_poi_fused_4 --------------------------
	.section	.nv.info.triton_poi_fused_4,"",@"SHT_CUDA_INFO"
	.sectionflags	@""
	.align	4


	//----- nvinfo : EIATTR_CUDA_API_VERSION
	.align		4
        /*0000*/ 	.byte	0x04, 0x37
        /*0002*/ 	.short	(.L_9 - .L_8)
.L_8:
        /*0004*/ 	.word	0x0000007c


	//----- nvinfo : EIATTR_KPARAM_INFO
	.align		4
.L_9:
        /*0008*/ 	.byte	0x04, 0x17
        /*000a*/ 	.short	(.L_11 - .L_10)
.L_10:
        /*000c*/ 	.word	0x00000000
        /*0010*/ 	.short	0x0003
        /*0012*/ 	.short	0x0014
        /*0014*/ 	.byte	0x00, 0xf0, 0x11, 0x00


	//----- nvinfo : EIATTR_KPARAM_INFO
	.align		4
.L_11:
        /*0018*/ 	.byte	0x04, 0x17
        /*001a*/ 	.short	(.L_13 - .L_12)
.L_12:
        /*001c*/ 	.word	0x00000000
        /*0020*/ 	.short	0x0002
        /*0022*/ 	.short	0x0010
        /*0024*/ 	.byte	0x00, 0xf0, 0x11, 0x00


	//----- nvinfo : EIATTR_KPARAM_INFO
	.align		4
.L_13:
        /*0028*/ 	.byte	0x04, 0x17
        /*002a*/ 	.short	(.L_15 - .L_14)
.L_14:
        /*002c*/ 	.word	0x00000000
        /*0030*/ 	.short	0x0001
        /*0032*/ 	.short	0x0008
        /*0034*/ 	.byte	0x00, 0xf4, 0x21, 0x00


	//----- nvinfo : EIATTR_KPARAM_INFO
	.align		4
.L_15:
        /*0038*/ 	.byte	0x04, 0x17
        /*003a*/ 	.short	(.L_17 - .L_16)
.L_16:
        /*003c*/ 	.word	0x00000000
        /*0040*/ 	.short	0x0000
        /*0042*/ 	.short	0x0000
        /*0044*/ 	.byte	0x00, 0xf4, 0x21, 0x00


	//----- nvinfo : EIATTR_SPARSE_MMA_MASK
	.align		4
.L_17:
        /*0048*/ 	.byte	0x03, 0x50
        /*004a*/ 	.short	0x0000


	//----- nvinfo : EIATTR_MAXREG_COUNT
	.align		4
        /*004c*/ 	.byte	0x03, 0x1b
        /*004e*/ 	.short	0x00ff


	//----- nvinfo : EIATTR_EXIT_INSTR_OFFSETS
	.align		4
        /*0050*/ 	.byte	0x04, 0x1c
        /*0052*/ 	.short	(.L_19 - .L_18)


	//   ....[0]....
.L_18:
        /*0054*/ 	.word	0x000006a0


	//   ....[1]....
        /*0058*/ 	.word	0x000006f0


	//----- nvinfo : EIATTR_REQNTID
	.align		4
.L_19:
        /*005c*/ 	.byte	0x04, 0x10
        /*005e*/ 	.short	(.L_21 - .L_20)
.L_20:
        /*0060*/ 	.word	0x00000080
        /*0064*/ 	.word	0x00000001
        /*0068*/ 	.word	0x00000001


	//----- nvinfo : EIATTR_CBANK_PARAM_SIZE
	.align		4
.L_21:
        /*006c*/ 	.byte	0x03, 0x19
        /*006e*/ 	.short	0x0018


	//----- nvinfo : EIATTR_PARAM_CBANK
	.align		4
        /*0070*/ 	.byte	0x04, 0x0a
        /*0072*/ 	.short	(.L_23 - .L_22)
	.align		4
.L_22:
        /*0074*/ 	.word	index@(.nv.constant0.triton_poi_fused_4)
        /*0078*/ 	.short	0x0210
        /*007a*/ 	.short	0x0018


	//----- nvinfo : EIATTR_SW_WAR
	.align		4
.L_23:
        /*007c*/ 	.byte	0x04, 0x36
        /*007e*/ 	.short	(.L_25 - .L_24)
.L_24:
        /*0080*/ 	.word	0x00000008
.L_25:


//--------------------- .nv.callgraph             --------------------------
	.section	.nv.callgraph,"",@"SHT_CUDA_CALLGRAPH"
	.align	4
	.sectionentsize	8
	.align		4
        /*0000*/ 	.word	0x00000000
	.align		4
        /*0004*/ 	.word	0xffffffff
	.align		4
        /*0008*/ 	.word	0x00000000
	.align		4
        /*000c*/ 	.word	0xfffffffe
	.align		4
        /*0010*/ 	.word	0x00000000
	.align		4
        /*0014*/ 	.word	0xfffffffd
	.align		4
        /*0018*/ 	.word	0x00000000
	.align		4
        /*001c*/ 	.word	0xfffffffc


//--------------------- .text.triton_poi_fused_4  --------------------------
	.section	.text.triton_poi_fused_4,"ax",@progbits
	.sectionflags	@"SHF_BARRIERS=1"
	.align	128
        .global         triton_poi_fused_4
        .type           triton_poi_fused_4,@function
        .size           triton_poi_fused_4,(.L_x_1 - triton_poi_fused_4)
        .other          triton_poi_fused_4,@"STO_CUDA_ENTRY STV_DEFAULT"
triton_poi_fused_4:
.text.triton_poi_fused_4:
[----:B------:R-:W0:Y:S01]  /*0000*/  LDC R1, c[0x0][0x28] ;  /* 0x00000a00ff017b82 */ /* 0x000e220000000800 */
[----:B------:R-:W1:Y:S07]  /*0010*/  S2R R15, SR_CTAID.X ;  /* 0x00000000000f7919 */ /* 0x000e6e0000002500 */
[----:B------:R-:W2:Y:S01]  /*0020*/  LDC.64 R16, c[0x0][0x210] ;  /* 0x00008400ff107b82 */ /* 0x000ea20000000a00 */
[----:B------:R-:W-:Y:S01]  /*0030*/  IMAD.MOV.U32 R14, RZ, RZ, RZ ;  /* 0x000000ffff0e7224 */ /* 0x000fe200078e00ff */
[----:B------:R-:W-:Y:S01]  /*0040*/  ULDC.64 UR6, c[0x0][0x208] ;  /* 0x0000820000067ab9 */ /* 0x000fe20000000a00 */
[----:B------:R-:W3:Y:S01]  /*0050*/  S2R R18, SR_TID.X ;  /* 0x0000000000127919 */ /* 0x000ee20000002100 */
[----:B------:R-:W4:Y:S01]  /*0060*/  S2R R19, SR_CTAID.Y ;  /* 0x0000000000137919 */ /* 0x000f220000002600 */
[----:B-1----:R-:W-:Y:S01]  /*0070*/  IMAD.SHL.U32 R15, R15, 0x10, RZ ;  /* 0x000000100f0f7824 */ /* 0x002fe200078e00ff */
[----:B---3--:R-:W-:-:S04]  /*0080*/  SHF.R.U32.HI R0, RZ, 0x4, R18 ;  /* 0x00000004ff007819 */ /* 0x008fc80000011612 */
[----:B------:R-:W-:Y:S01]  /*0090*/  LOP3.LUT R4, R15, 0xf, R18, 0xf8, !PT ;  /* 0x0000000f0f047812 */ /* 0x000fe200078ef812 */
[----:B----4-:R-:W-:Y:S01]  /*00a0*/  IMAD.SHL.U32 R19, R19, 0x40, RZ ;  /* 0x0000004013137824 */ /* 0x010fe200078e00ff */
[----:B------:R-:W-:Y:S02]  /*00b0*/  SGXT.U32 R0, R0, 0x3 ;  /* 0x000000030000781a */ /* 0x000fe40000000000 */
[----:B------:R-:W-:Y:S02]  /*00c0*/  ISETP.GE.AND P0, PT, R4, 0x9, PT ;  /* 0x000000090400780c */ /* 0x000fe40003f06270 */
[----:B------:R-:W-:Y:S02]  /*00d0*/  LOP3.LUT R3, R19, 0x8, R0, 0xfe, !PT ;  /* 0x0000000813037812 */ /* 0x000fe400078efe00 */
[----:B------:R-:W-:Y:S02]  /*00e0*/  LOP3.LUT R2, R19, R0, RZ, 0xfc, !PT ;  /* 0x0000000013027212 */ /* 0x000fe400078efcff */
[C---:B------:R-:W-:Y:S01]  /*00f0*/  ISETP.LT.AND P2, PT, R3.reuse, 0x80, !P0 ;  /* 0x000000800300780c */ /* 0x040fe20004741270 */
[--C-:B------:R-:W-:Y:S01]  /*0100*/  IMAD R3, R3, 0x9, R4.reuse ;  /* 0x0000000903037824 */ /* 0x100fe200078e0204 */
[----:B------:R-:W-:Y:S01]  /*0110*/  LOP3.LUT R6, R19, 0x10, R0, 0xfe, !PT ;  /* 0x0000001013067812 */ /* 0x000fe200078efe00 */
[----:B------:R-:W-:Y:S01]  /*0120*/  IMAD R5, R2, 0x9, R4 ;  /* 0x0000000902057824 */ /* 0x000fe200078e0204 */
[----:B------:R-:W-:-:S02]  /*0130*/  LOP3.LUT R7, R19, 0x18, R0, 0xfe, !PT ;  /* 0x0000001813077812 */ /* 0x000fc400078efe00 */
[----:B------:R-:W-:Y:S01]  /*0140*/  ISETP.LT.AND P1, PT, R2, 0x80, !P0 ;  /* 0x000000800200780c */ /* 0x000fe20004721270 */
[----:B--2---:R-:W-:Y:S01]  /*0150*/  IMAD.WIDE R2, R3, 0x4, R16 ;  /* 0x0000000403027825 */ /* 0x004fe200078e0210 */
[----:B------:R-:W-:Y:S02]  /*0160*/  ISETP.LT.AND P6, PT, R6, 0x80, !P0 ;  /* 0x000000800600780c */ /* 0x000fe400047c1270 */
[----:B------:R-:W-:Y:S02]  /*0170*/  LOP3.LUT R8, R19, 0x20, R0, 0xfe, !PT ;  /* 0x0000002013087812 */ /* 0x000fe400078efe00 */
[----:B------:R-:W-:Y:S01]  /*0180*/  ISETP.LT.AND P5, PT, R7, 0x80, !P0 ;  /* 0x000000800700780c */ /* 0x000fe200047a1270 */
[----:B------:R1:W2:Y:S01]  /*0190*/  @P2 LDG.E.EL R14, desc[UR6][R2.64] ;  /* 0x00000006020e2981 */ /* 0x0002a2000c2e1900 */
[----:B------:R-:W-:Y:S02]  /*01a0*/  LOP3.LUT R4, R19, 0x28, R0, 0xfe, !PT ;  /* 0x0000002813047812 */ /* 0x000fe400078efe00 */
[----:B------:R-:W-:-:S02]  /*01b0*/  LOP3.LUT R6, R19, 0x30, R0, 0xfe, !PT ;  /* 0x0000003013067812 */ /* 0x000fc400078efe00 */
[----:B------:R-:W-:Y:S02]  /*01c0*/  LOP3.LUT R7, R19, 0x38, R0, 0xfe, !PT ;  /* 0x0000003813077812 */ /* 0x000fe400078efe00 */
[----:B------:R-:W-:Y:S02]  /*01d0*/  ISETP.LT.AND P4, PT, R8, 0x80, !P0 ;  /* 0x000000800800780c */ /* 0x000fe40004781270 */
[----:B------:R-:W-:Y:S02]  /*01e0*/  ISETP.LT.AND P3, PT, R4, 0x80, !P0 ;  /* 0x000000800400780c */ /* 0x000fe40004761270 */
[----:B------:R-:W-:Y:S02]  /*01f0*/  ISETP.LT.AND P2, PT, R6, 0x80, !P0 ;  /* 0x000000800600780c */ /* 0x000fe40004741270 */
[----:B------:R-:W-:Y:S01]  /*0200*/  ISETP.LT.AND P0, PT, R7, 0x80, !P0 ;  /* 0x000000800700780c */ /* 0x000fe20004701270 */
[C---:B------:R-:W-:Y:S02]  /*0210*/  VIADD R7, R5.reuse, 0x90 ;  /* 0x0000009005077836 */ /* 0x040fe40000000000 */
[----:B------:R-:W-:-:S02]  /*0220*/  VIADD R9, R5, 0xd8 ;  /* 0x000000d805097836 */ /* 0x000fc40000000000 */
[C---:B------:R-:W-:Y:S02]  /*0230*/  VIADD R11, R5.reuse, 0x120 ;  /* 0x00000120050b7836 */ /* 0x040fe40000000000 */
[C---:B------:R-:W-:Y:S02]  /*0240*/  VIADD R13, R5.reuse, 0x168 ;  /* 0x00000168050d7836 */ /* 0x040fe40000000000 */
[C---:B------:R-:W-:Y:S02]  /*0250*/  VIADD R23, R5.reuse, 0x1b0 ;  /* 0x000001b005177836 */ /* 0x040fe40000000000 */
[C---:B------:R-:W-:Y:S02]  /*0260*/  VIADD R25, R5.reuse, 0x1f8 ;  /* 0x000001f805197836 */ /* 0x040fe40000000000 */
[----:B-1----:R-:W-:-:S04]  /*0270*/  IMAD.WIDE R2, R5, 0x4, R16 ;  /* 0x0000000405027825 */ /* 0x002fc800078e0210 */
[----:B------:R-:W-:-:S04]  /*0280*/  IMAD.WIDE R4, R7, 0x4, R16 ;  /* 0x0000000407047825 */ /* 0x000fc800078e0210 */
[----:B------:R-:W-:-:S04]  /*0290*/  IMAD.WIDE R6, R9, 0x4, R16 ;  /* 0x0000000409067825 */ /* 0x000fc800078e0210 */
[----:B------:R-:W-:Y:S01]  /*02a0*/  IMAD.WIDE R8, R11, 0x4, R16 ;  /* 0x000000040b087825 */ /* 0x000fe200078e0210 */
[----:B------:R-:W-:-:S03]  /*02b0*/  CS2R R20, SRZ ;  /* 0x0000000000147805 */ /* 0x000fc6000001ff00 */
[----:B------:R-:W-:-:S03]  /*02c0*/  IMAD.WIDE R10, R13, 0x4, R16 ;  /* 0x000000040d0a7825 */ /* 0x000fc600078e0210 */
[----:B------:R1:W3:Y:S01]  /*02d0*/  @P6 LDG.E.EL R20, desc[UR6][R4.64] ;  /* 0x0000000604146981 */ /* 0x0002e2000c2e1900 */
[--C-:B------:R-:W-:Y:S01]  /*02e0*/  IMAD.WIDE R12, R23, 0x4, R16.reuse ;  /* 0x00000004170c7825 */ /* 0x100fe200078e0210 */
[----:B------:R-:W-:Y:S02]  /*02f0*/  CS2R R22, SRZ ;  /* 0x0000000000167805 */ /* 0x000fe4000001ff00 */
[----:B------:R-:W4:Y:S01]  /*0300*/  @P5 LDG.E.EL R21, desc[UR6][R6.64] ;  /* 0x0000000606155981 */ /* 0x000f22000c2e1900 */
[----:B------:R-:W-:Y:S01]  /*0310*/  IMAD.WIDE R16, R25, 0x4, R16 ;  /* 0x0000000419107825 */ /* 0x000fe200078e0210 */
[----:B------:R-:W-:Y:S02]  /*0320*/  CS2R R24, SRZ ;  /* 0x0000000000187805 */ /* 0x000fe4000001ff00 */
[----:B------:R-:W5:Y:S01]  /*0330*/  @P4 LDG.E.EL R22, desc[UR6][R8.64] ;  /* 0x0000000608164981 */ /* 0x000f62000c2e1900 */
[----:B------:R-:W-:-:S03]  /*0340*/  IMAD.MOV.U32 R26, RZ, RZ, RZ ;  /* 0x000000ffff1a7224 */ /* 0x000fc600078e00ff */
[----:B------:R-:W5:Y:S04]  /*0350*/  @P3 LDG.E.EL R24, desc[UR6][R10.64] ;  /* 0x000000060a183981 */ /* 0x000f68000c2e1900 */
[----:B------:R1:W5:Y:S04]  /*0360*/  @P2 LDG.E.EL R23, desc[UR6][R12.64] ;  /* 0x000000060c172981 */ /* 0x000368000c2e1900 */
[----:B------:R1:W5:Y:S04]  /*0370*/  @P1 LDG.E.EL R26, desc[UR6][R2.64] ;  /* 0x00000006021a1981 */ /* 0x000368000c2e1900 */
[----:B------:R-:W5:Y:S01]  /*0380*/  @P0 LDG.E.EL R25, desc[UR6][R16.64] ;  /* 0x0000000610190981 */ /* 0x000f62000c2e1900 */
[----:B------:R-:W1:Y:S01]  /*0390*/  S2R R27, SR_TID.X ;  /* 0x00000000001b7919 */ /* 0x000e620000002100 */
[----:B------:R-:W1:Y:S01]  /*03a0*/  S2UR UR5, SR_CgaCtaId ;  /* 0x00000000000579c3 */ /* 0x000e620000008800 */
[----:B------:R-:W-:Y:S01]  /*03b0*/  UMOV UR4, 0x400 ;  /* 0x0000040000047882 */ /* 0x000fe20000000000 */
[----:B-1----:R-:W-:Y:S01]  /*03c0*/  IMAD.SHL.U32 R4, R27, 0x40, RZ ;  /* 0x000000401b047824 */ /* 0x002fe200078e00ff */
[----:B------:R-:W-:-:S04]  /*03d0*/  SHF.R.U32.HI R5, RZ, 0x4, R27 ;  /* 0x00000004ff057819 */ /* 0x000fc8000001161b */
[----:B------:R-:W-:Y:S02]  /*03e0*/  SGXT.U32 R5, R5, 0x3 ;  /* 0x000000030505781a */ /* 0x000fe40000000000 */
[----:B------:R-:W-:Y:S01]  /*03f0*/  LOP3.LUT R4, R4, 0x3c0, RZ, 0xc0, !PT ;  /* 0x000003c004047812 */ /* 0x000fe200078ec0ff */
[----:B0-----:R-:W-:-:S03]  /*0400*/  UPRMT UR4, UR5, 0x654, UR4 ;  /* 0x0000065405047896 */ /* 0x001fc60008000004 */
[----:B------:R-:W-:-:S04]  /*0410*/  LOP3.LUT R5, R4, R5, RZ, 0xfc, !PT ;  /* 0x0000000504057212 */ /* 0x000fc800078efcff */
[----:B------:R-:W-:-:S04]  /*0420*/  LEA.HI R5, R4, R5, RZ, 0x1c ;  /* 0x0000000504057211 */ /* 0x000fc800078fe0ff */
[----:B------:R-:W-:Y:S01]  /*0430*/  LEA R13, R5, UR4, 0x2 ;  /* 0x00000004050d7c11 */ /* 0x000fe2000f8e10ff */
[----:B------:R-:W-:Y:S01]  /*0440*/  IMAD.SHL.U32 R8, R27, 0x4, RZ ;  /* 0x000000041b087824 */ /* 0x000fe200078e00ff */
[----:B------:R-:W-:-:S04]  /*0450*/  SHF.R.U32.HI R2, RZ, 0x2, R27 ;  /* 0x00000002ff027819 */ /* 0x000fc8000001161b */
[----:B------:R-:W-:Y:S02]  /*0460*/  LOP3.LUT R8, R8, 0x1fc, RZ, 0xc0, !PT ;  /* 0x000001fc08087812 */ /* 0x000fe400078ec0ff */
[----:B------:R-:W-:-:S05]  /*0470*/  LOP3.LUT R3, R2, 0x1c, RZ, 0xc0, !PT ;  /* 0x0000001c02037812 */ /* 0x000fca00078ec0ff */
[----:B------:R-:W-:-:S05]  /*0480*/  IMAD.IADD R3, R8, 0x1, R3 ;  /* 0x0000000108037824 */ /* 0x000fca00078e0203 */
[----:B------:R-:W-:Y:S01]  /*0490*/  LEA R4, R3, UR4, 0x2 ;  /* 0x0000000403047c11 */ /* 0x000fe2000f8e10ff */
[----:B------:R-:W-:Y:S01]  /*04a0*/  IMAD.SHL.U32 R18, R18, 0x4, RZ ;  /* 0x0000000412127824 */ /* 0x000fe200078e00ff */
[----:B------:R-:W0:Y:S04]  /*04b0*/  LDC.64 R2, c[0x0][0x218] ;  /* 0x00008600ff027b82 */ /* 0x000e280000000a00 */
[----:B------:R-:W-:-:S04]  /*04c0*/  LOP3.LUT R18, R19, 0x3c, R18, 0xf8, !PT ;  /* 0x0000003c13127812 */ /* 0x000fc800078ef812 */
[----:B------:R-:W-:-:S04]  /*04d0*/  SHF.R.S32.HI R9, RZ, 0x1f, R18 ;  /* 0x0000001fff097819 */ /* 0x000fc80000011412 */
[----:B------:R-:W-:-:S04]  /*04e0*/  LEA.HI R9, R9, R18, RZ, 0x3 ;  /* 0x0000001209097211 */ /* 0x000fc800078f18ff */
[----:B------:R-:W-:Y:S02]  /*04f0*/  LOP3.LUT R11, R9, 0xfffffff8, RZ, 0xc0, !PT ;  /* 0xfffffff8090b7812 */ /* 0x000fe400078ec0ff */
[----:B------:R-:W-:Y:S02]  /*0500*/  LOP3.LUT R12, R8, 0x200, RZ, 0xfc, !PT ;  /* 0x00000200080c7812 */ /* 0x000fe400078efcff */
[----:B------:R-:W-:Y:S01]  /*0510*/  SHF.R.S32.HI R10, RZ, 0x3, R9 ;  /* 0x00000003ff0a7819 */ /* 0x000fe20000011409 */
[C---:B------:R-:W-:Y:S01]  /*0520*/  IMAD.IADD R11, R18.reuse, 0x1, -R11 ;  /* 0x00000001120b7824 */ /* 0x040fe200078e0a0b */
[----:B------:R-:W-:Y:S02]  /*0530*/  ISETP.GE.AND P0, PT, R18, 0x80, PT ;  /* 0x000000801200780c */ /* 0x000fe40003f06270 */
[----:B------:R-:W-:Y:S02]  /*0540*/  LOP3.LUT R9, R15, R0, RZ, 0xfc, !PT ;  /* 0x000000000f097212 */ /* 0x000fe400078efcff */
[----:B------:R-:W-:-:S02]  /*0550*/  LOP3.LUT R0, R15, 0x8, R0, 0xfe, !PT ;  /* 0x000000080f007812 */ /* 0x000fc400078efe00 */
[----:B------:R-:W-:Y:S01]  /*0560*/  SHF.R.U32.HI R12, RZ, 0x4, R12 ;  /* 0x00000004ff0c7819 */ /* 0x000fe2000001160c */
[----:B------:R-:W-:Y:S01]  /*0570*/  IMAD R10, R10, 0x48, R11 ;  /* 0x000000480a0a7824 */ /* 0x000fe200078e020b */
[C---:B------:R-:W-:Y:S02]  /*0580*/  ISETP.LT.AND P1, PT, R9.reuse, 0x9, !P0 ;  /* 0x000000090900780c */ /* 0x040fe40004721270 */
[----:B------:R-:W-:Y:S02]  /*0590*/  ISETP.LT.AND P0, PT, R0, 0x9, !P0 ;  /* 0x000000090000780c */ /* 0x000fe40004701270 */
[----:B------:R-:W-:Y:S01]  /*05a0*/  LOP3.LUT R11, R12, 0x3c, RZ, 0xc0, !PT ;  /* 0x0000003c0c0b7812 */ /* 0x000fe200078ec0ff */
[----:B------:R-:W-:-:S04]  /*05b0*/  IMAD R9, R9, 0x8, R10 ;  /* 0x0000000809097824 */ /* 0x000fc800078e020a */
[----:B------:R-:W-:Y:S02]  /*05c0*/  IMAD.IADD R11, R8, 0x1, R11 ;  /* 0x00000001080b7824 */ /* 0x000fe400078e020b */
[----:B0-----:R-:W-:-:S03]  /*05d0*/  IMAD.WIDE R8, R9, 0x4, R2 ;  /* 0x0000000409087825 */ /* 0x001fc600078e0202 */
[----:B------:R-:W-:Y:S01]  /*05e0*/  LEA R11, R11, UR4, 0x2 ;  /* 0x000000040b0b7c11 */ /* 0x000fe2000f8e10ff */
[----:B--2---:R-:W-:Y:S04]  /*05f0*/  STS [R13+0x20], R14 ;  /* 0x0000200e0d007388 */ /* 0x004fe80000000800 */
[----:B---3--:R-:W-:Y:S04]  /*0600*/  STS [R13+0x40], R20 ;  /* 0x000040140d007388 */ /* 0x008fe80000000800 */
[----:B----4-:R-:W-:Y:S04]  /*0610*/  STS [R13+0x60], R21 ;  /* 0x000060150d007388 */ /* 0x010fe80000000800 */
[----:B-----5:R-:W-:Y:S04]  /*0620*/  STS [R13+0x80], R22 ;  /* 0x000080160d007388 */ /* 0x020fe80000000800 */
[----:B------:R-:W-:Y:S04]  /*0630*/  STS [R13+0xa0], R24 ;  /* 0x0000a0180d007388 */ /* 0x000fe80000000800 */
[----:B------:R-:W-:Y:S04]  /*0640*/  STS [R13+0xc0], R23 ;  /* 0x0000c0170d007388 */ /* 0x000fe80000000800 */
[----:B------:R-:W-:Y:S04]  /*0650*/  STS [R13], R26 ;  /* 0x0000001a0d007388 */ /* 0x000fe80000000800 */
[----:B------:R-:W-:Y:S01]  /*0660*/  STS [R13+0xe0], R25 ;  /* 0x0000e0190d007388 */ /* 0x000fe20000000800 */
[----:B------:R-:W-:Y:S06]  /*0670*/  BAR.SYNC.DEFER_BLOCKING 0x0 ;  /* 0x0000000000007b1d */ /* 0x000fec0000010000 */
[----:B------:R-:W0:Y:S04]  /*0680*/  LDS.128 R4, [R4] ;  /* 0x0000000004047984 */ /* 0x000e280000000c00 */
[----:B0-----:R0:W-:Y:S02]  /*0690*/  @P1 STG.E.128 desc[UR6][R8.64], R4 ;  /* 0x0000000408001986 */ /* 0x0011e4000c101d06 */
[----:B0-----:R-:W-:Y:S05]  /*06a0*/  @!P0 EXIT ;  /* 0x000000000000894d */ /* 0x001fea0003800000 */
[----:B------:R-:W1:Y:S01]  /*06b0*/  LDS.128 R12, [R11+0x800] ;  /* 0x000800000b0c7984 */ /* 0x000e620000000c00 */
[----:B0-----:R-:W-:-:S04]  /*06c0*/  IMAD R5, R0, 0x8, R10 ;  /* 0x0000000800057824 */ /* 0x001fc800078e020a */
[----:B------:R-:W-:-:S05]  /*06d0*/  IMAD.WIDE R2, R5, 0x4, R2 ;  /* 0x0000000405027825 */ /* 0x000fca00078e0202 */
[----:B-1----:R-:W-:Y:S01]  /*06e0*/  STG.E.128 desc[UR6][R2.64], R12 ;  /* 0x0000000c02007986 */ /* 0x002fe2000c101d06 */
[----:B------:R-:W-:Y:S05]  /*06f0*/  EXIT ;  /* 0x000000000000794d */ /* 0x000fea0003800000 */
.L_x_0:
[----:B------:R-:W-:-:S00]  /*0700*/  BRA `(.L_x_0) ;  /* 0xfffffffc00fc7947 */ /* 0x000fc0000383ffff */
[----:B------:R-:W-:-:S00]  /*0710*/  NOP ;  /* 0x0000000000007918 */ /* 0x000fc00000000000 */
        /* <DEDUP_REMOVED lines=14> */
.L_x_1:


//--------------------- .nv.shared.triton_poi_fused_4 --------------------------
	.section	.nv.shared.triton_poi_fused_4,"aw",@nobits
	.sectionflags	@""
	.align	16
	.zero		1024


//--------------------- .nv.constant0.triton_poi_fused_4 --------------------------
	.section	.nv.constant0.triton_poi_fused_4,"a",@progbits
	.sectionflags	@""
	.align	4
.nv.constant0.triton_poi_fused_4:
	.zero		552
